//
// Generated by NVIDIA NVVM Compiler
//
// Compiler Build ID: CL-36424714
// Cuda compilation tools, release 13.0, V13.0.88
// Based on NVVM 20.0.0
//

.version 9.0
.target sm_100
.address_size 64

	// .globl	_Z18cuSynthesizeKernelPKiS0_PiS1_S1_

.visible .entry _Z18cuSynthesizeKernelPKiS0_PiS1_S1_(
	.param .u64 .ptr .align 1 _Z18cuSynthesizeKernelPKiS0_PiS1_S1__param_0,
	.param .u64 .ptr .align 1 _Z18cuSynthesizeKernelPKiS0_PiS1_S1__param_1,
	.param .u64 .ptr .align 1 _Z18cuSynthesizeKernelPKiS0_PiS1_S1__param_2,
	.param .u64 .ptr .align 1 _Z18cuSynthesizeKernelPKiS0_PiS1_S1__param_3,
	.param .u64 .ptr .align 1 _Z18cuSynthesizeKernelPKiS0_PiS1_S1__param_4
)
{
	.reg .b32 	%r<2>;
	.reg .b64 	%rd<5>;

	ld.param.u64 	%rd1, [_Z18cuSynthesizeKernelPKiS0_PiS1_S1__param_2];
	cvta.to.global.u64 	%rd2, %rd1;
	mov.u32 	%r1, %ctaid.x;
	mul.wide.u32 	%rd3, %r1, 4;
	add.s64 	%rd4, %rd2, %rd3;
	st.global.u32 	[%rd4], %r1;
	ret;

}


// ===== COMPILED SASS (sm_100) =====

	.target	sm_100

	.elftype	@"ET_EXEC"


//--------------------- .note.nv.tkinfo           --------------------------
	.section	.note.nv.tkinfo,"",@"SHT_NOTE"
	.sectionflags	@"SHF_NOTE_NV_TKINFO"
	.tkinfo
        /*0018*/ 	.word	0x00000002
        /*0030*/ 	.string	""
        /*0030*/ 	.string	"ptxas"
        /*0030*/ 	.string	"Cuda compilation tools, release 13.0, V13.0.88"
        /*0030*/ 	.string	"Build cuda_13.0.r13.0/compiler.36424714_0"
        /*0030*/ 	.string	"-arch sm_100 -m 64 "



//--------------------- .note.nv.cuinfo           --------------------------
	.section	.note.nv.cuinfo,"",@"SHT_NOTE"
	.sectionflags	@"SHF_NOTE_NV_CUINFO"
        /*0018*/ 	.short	0x0002
        /*001a*/ 	.short	0x0064
        /*001c*/ 	.short	0x0082
	.zero		2


//--------------------- .nv.info                  --------------------------
	.section	.nv.info,"",@"SHT_CUDA_INFO"
	.align	4


	//----- nvinfo : EIATTR_REGCOUNT
	.align		4
        /*0000*/ 	.byte	0x04, 0x2f
        /*0002*/ 	.short	(.L_1 - .L_0)
	.align		4
.L_0:
        /*0004*/ 	.word	index@(_Z18cuSynthesizeKernelPKiS0_PiS1_S1_)
        /*0008*/ 	.word	0x00000008


	//----- nvinfo : EIATTR_FRAME_SIZE
	.align		4
.L_1:
        /*000c*/ 	.byte	0x04, 0x11
        /*000e*/ 	.short	(.L_3 - .L_2)
	.align		4
.L_2:
        /*0010*/ 	.word	index@(_Z18cuSynthesizeKernelPKiS0_PiS1_S1_)
        /*0014*/ 	.word	0x00000000


	//----- nvinfo : EIATTR_MIN_STACK_SIZE
	.align		4
.L_3:
        /*0018*/ 	.byte	0x04, 0x12
        /*001a*/ 	.short	(.L_5 - .L_4)
	.align		4
.L_4:
        /*001c*/ 	.word	index@(_Z18cuSynthesizeKernelPKiS0_PiS1_S1_)
        /*0020*/ 	.word	0x00000000
.L_5:


//--------------------- .nv.compat                --------------------------
	.section	.nv.compat,"",@"SHT_CUDA_COMPAT_INFO"
	.align	4
        /*0000*/ 	.byte	0x02, 0x09, 0x00, 0x00, 0x02, 0x02, 0x01, 0x00, 0x02, 0x05, 0x05, 0x00, 0x03, 0x07, 0x01, 0x01
        /*0010*/ 	.byte	0x02, 0x03, 0x00, 0x00, 0x02, 0x06, 0x01, 0x00, 0x04, 0x0b, 0x08, 0x00, 0x09, 0x00, 0x00, 0x00
        /*0020*/ 	.byte	0x00, 0x00, 0x00, 0x00


//--------------------- .nv.info._Z18cuSynthesizeKernelPKiS0_PiS1_S1_ --------------------------
	.section	.nv.info._Z18cuSynthesizeKernelPKiS0_PiS1_S1_,"",@"SHT_CUDA_INFO"
	.sectionflags	@""
	.align	4


	//----- nvinfo : EIATTR_CUDA_API_VERSION
	.align		4
        /*0000*/ 	.byte	0x04, 0x37
        /*0002*/ 	.short	(.L_7 - .L_6)
.L_6:
        /*0004*/ 	.word	0x00000082


	//----- nvinfo : EIATTR_KPARAM_INFO
	.align		4
.L_7:
        /*0008*/ 	.byte	0x04, 0x17
        /*000a*/ 	.short	(.L_9 - .L_8)
.L_8:
        /*000c*/ 	.word	0x00000000
        /*0010*/ 	.short	0x0004
        /*0012*/ 	.short	0x0020
        /*0014*/ 	.byte	0x00, 0xf5, 0x21, 0x00


	//----- nvinfo : EIATTR_KPARAM_INFO
	.align		4
.L_9:
        /*0018*/ 	.byte	0x04, 0x17
        /*001a*/ 	.short	(.L_11 - .L_10)
.L_10:
        /*001c*/ 	.word	0x00000000
        /*0020*/ 	.short	0x0003
        /*0022*/ 	.short	0x0018
        /*0024*/ 	.byte	0x00, 0xf5, 0x21, 0x00


	//----- nvinfo : EIATTR_KPARAM_INFO
	.align		4
.L_11:
        /*0028*/ 	.byte	0x04, 0x17
        /*002a*/ 	.short	(.L_13 - .L_12)
.L_12:
        /*002c*/ 	.word	0x00000000
        /*0030*/ 	.short	0x0002
        /*0032*/ 	.short	0x0010
        /*0034*/ 	.byte	0x00, 0xf5, 0x21, 0x00


	//----- nvinfo : EIATTR_KPARAM_INFO
	.align		4
.L_13:
        /*0038*/ 	.byte	0x04, 0x17
        /*003a*/ 	.short	(.L_15 - .L_14)
.L_14:
        /*003c*/ 	.word	0x00000000
        /*0040*/ 	.short	0x0001
        /*0042*/ 	.short	0x0008
        /*0044*/ 	.byte	0x00, 0xf5, 0x21, 0x00


	//----- nvinfo : EIATTR_KPARAM_INFO
	.align		4
.L_15:
        /*0048*/ 	.byte	0x04, 0x17
        /*004a*/ 	.short	(.L_17 - .L_16)
.L_16:
        /*004c*/ 	.word	0x00000000
        /*0050*/ 	.short	0x0000
        /*0052*/ 	.short	0x0000
        /*0054*/ 	.byte	0x00, 0xf5, 0x21, 0x00


	//----- nvinfo : EIATTR_SPARSE_MMA_MASK
	.align		4
.L_17:
        /*0058*/ 	.byte	0x03, 0x50
        /*005a*/ 	.short	0x0000


	//----- nvinfo : EIATTR_MAXREG_COUNT
	.align		4
        /*005c*/ 	.byte	0x03, 0x1b
        /*005e*/ 	.short	0x00ff


	//----- nvinfo : EIATTR_MERCURY_ISA_VERSION
	.align		4
        /*0060*/ 	.byte	0x03, 0x5f
        /*0062*/ 	.short	0x0101


	//----- nvinfo : EIATTR_VRC_CTA_INIT_COUNT
	.align		4
        /*0064*/ 	.byte	0x02, 0x4a
	.zero		1
	.zero		1


	//----- nvinfo : EIATTR_EXIT_INSTR_OFFSETS
	.align		4
        /*0068*/ 	.byte	0x04, 0x1c
        /*006a*/ 	.short	(.L_19 - .L_18)


	//   ....[0]....
.L_18:
        /*006c*/ 	.word	0x00000060


	//----- nvinfo : EIATTR_CBANK_PARAM_SIZE
	.align		4
.L_19:
        /*0070*/ 	.byte	0x03, 0x19
        /*0072*/ 	.short	0x0028


	//----- nvinfo : EIATTR_PARAM_CBANK
	.align		4
        /*0074*/ 	.byte	0x04, 0x0a
        /*0076*/ 	.short	(.L_21 - .L_20)
	.align		4
.L_20:
        /*0078*/ 	.word	index@(.nv.constant0._Z18cuSynthesizeKernelPKiS0_PiS1_S1_)
        /*007c*/ 	.short	0x0380
        /*007e*/ 	.short	0x0028


	//----- nvinfo : EIATTR_SW_WAR
	.align		4
.L_21:
        /*0080*/ 	.byte	0x04, 0x36
        /*0082*/ 	.short	(.L_23 - .L_22)
.L_22:
        /*0084*/ 	.word	0x00000008
.L_23:


//--------------------- .nv.callgraph             --------------------------
	.section	.nv.callgraph,"",@"SHT_CUDA_CALLGRAPH"
	.align	4
	.sectionentsize	8
	.align		4
        /*0000*/ 	.word	0x00000000
	.align		4
        /*0004*/ 	.word	0xffffffff
	.align		4
        /*0008*/ 	.word	0x00000000
	.align		4
        /*000c*/ 	.word	0xfffffffe
	.align		4
        /*0010*/ 	.word	0x00000000
	.align		4
        /*0014*/ 	.word	0xfffffffd
	.align		4
        /*0018*/ 	.word	0x00000000
	.align		4
        /*001c*/ 	.word	0xfffffffc


//--------------------- .text._Z18cuSynthesizeKernelPKiS0_PiS1_S1_ --------------------------
	.section	.text._Z18cuSynthesizeKernelPKiS0_PiS1_S1_,"ax",@progbits
	.align	128
        .global         _Z18cuSynthesizeKernelPKiS0_PiS1_S1_
        .type           _Z18cuSynthesizeKernelPKiS0_PiS1_S1_,@function
        .size           _Z18cuSynthesizeKernelPKiS0_PiS1_S1_,(.L_x_1 - _Z18cuSynthesizeKernelPKiS0_PiS1_S1_)
        .other          _Z18cuSynthesizeKernelPKiS0_PiS1_S1_,@"STO_CUDA_ENTRY STV_DEFAULT"
_Z18cuSynthesizeKernelPKiS0_PiS1_S1_:
.text._Z18cuSynthesizeKernelPKiS0_PiS1_S1_:
[----:B------:R-:W-:Y:S01]  /*0000*/  LDC R1, c[0x0][0x37c] ;  /* 0x0000df00ff017b82 */ /* 0x000fe20000000800 */
[----:B------:R-:W0:Y:S07]  /*0010*/  S2R R5, SR_CTAID.X ;  /* 0x0000000000057919 */ /* 0x000e2e0000002500 */
[----:B------:R-:W0:Y:S01]  /*0020*/  LDC.64 R2, c[0x0][0x390] ;  /* 0x0000e400ff027b82 */ /* 0x000e220000000a00 */
[----:B------:R-:W1:Y:S01]  /*0030*/  LDCU.64 UR4, c[0x0][0x358] ;  /* 0x00006b00ff0477ac */ /* 0x000e620008000a00 */
[----:B0-----:R-:W-:-:S05]  /*0040*/  IMAD.WIDE.U32 R2, R5, 0x4, R2 ;  /* 0x0000000405027825 */ /* 0x001fca00078e0002 */
[----:B-1----:R-:W-:Y:S01]  /*0050*/  STG.E desc[UR4][R2.64], R5 ;  /* 0x0000000502007986 */ /* 0x002fe2000c101904 */
[----:B------:R-:W-:Y:S05]  /*0060*/  EXIT ;  /* 0x000000000000794d */ /* 0x000fea0003800000 */
.L_x_0:
[----:B------:R-:W-:-:S00]  /*0070*/  BRA `(.L_x_0) ;  /* 0xfffffffc00fc7947 */ /* 0x000fc0000383ffff */
[----:B------:R-:W-:-:S00]  /*0080*/  NOP ;  /* 0x0000000000007918 */ /* 0x000fc00000000000 */
[----:B------:R-:W-:-:S00]  /*0090*/  NOP ;  /* 0x0000000000007918 */ /* 0x000fc00000000000 */
[----:B------:R-:W-:-:S00]  /*00a0*/  NOP ;  /* 0x0000000000007918 */ /* 0x000fc00000000000 */
[----:B------:R-:W-:-:S00]  /*00b0*/  NOP ;  /* 0x0000000000007918 */ /* 0x000fc00000000000 */
[----:B------:R-:W-:-:S00]  /*00c0*/  NOP ;  /* 0x0000000000007918 */ /* 0x000fc00000000000 */
[----:B------:R-:W-:-:S00]  /*00d0*/  NOP ;  /* 0x0000000000007918 */ /* 0x000fc00000000000 */
[----:B------:R-:W-:-:S00]  /*00e0*/  NOP ;  /* 0x0000000000007918 */ /* 0x000fc00000000000 */
[----:B------:R-:W-:-:S00]  /*00f0*/  NOP ;  /* 0x0000000000007918 */ /* 0x000fc00000000000 */
.L_x_1:


//--------------------- .nv.shared.reserved.0     --------------------------
	.section	.nv.shared.reserved.0,"aw",@nobits
	.weak		__nv_reservedSMEM_offset_0_alias
	.size		__nv_reservedSMEM_offset_0_alias, 0, 64
	.other		__nv_reservedSMEM_offset_0_alias,@"STO_CUDA_RESERVED_SHARED STV_DEFAULT"
__nv_reservedSMEM_offset_0_alias:
	.zero		0
	.zero		64


//--------------------- .nv.constant0._Z18cuSynthesizeKernelPKiS0_PiS1_S1_ --------------------------
	.section	.nv.constant0._Z18cuSynthesizeKernelPKiS0_PiS1_S1_,"a",@progbits
	.sectionflags	@""
	.align	4
.nv.constant0._Z18cuSynthesizeKernelPKiS0_PiS1_S1_:
	.zero		936


//--------------------- SYMBOLS --------------------------

	.type		.nv.reservedSmem.offset0,@object
	.size		.nv.reservedSmem.offset0,0x4
